//
// Generated by NVIDIA NVVM Compiler
//
// Compiler Build ID: CL-36424714
// Cuda compilation tools, release 13.0, V13.0.88
// Based on NVVM 20.0.0
//

.version 9.0
.target sm_100
.address_size 64

	// .globl	_Z23find_min_distance_indexPKfS0_PiPfi
// _ZZ23find_min_distance_indexPKfS0_PiPfiE16shared_distances has been demoted
// _ZZ23find_min_distance_indexPKfS0_PiPfiE10shared_idx has been demoted

.visible .entry _Z23find_min_distance_indexPKfS0_PiPfi(
	.param .u64 .ptr .align 1 _Z23find_min_distance_indexPKfS0_PiPfi_param_0,
	.param .u64 .ptr .align 1 _Z23find_min_distance_indexPKfS0_PiPfi_param_1,
	.param .u64 .ptr .align 1 _Z23find_min_distance_indexPKfS0_PiPfi_param_2,
	.param .u64 .ptr .align 1 _Z23find_min_distance_indexPKfS0_PiPfi_param_3,
	.param .u32 _Z23find_min_distance_indexPKfS0_PiPfi_param_4
)
{
	.reg .pred 	%p<7>;
	.reg .b32 	%r<23>;
	.reg .b32 	%f<16>;
	.reg .b64 	%rd<14>;
	// demoted variable
	.shared .align 4 .b8 _ZZ23find_min_distance_indexPKfS0_PiPfiE16shared_distances[4096];
	// demoted variable
	.shared .align 4 .b8 _ZZ23find_min_distance_indexPKfS0_PiPfiE10shared_idx[4096];
	ld.param.u64 	%rd1, [_Z23find_min_distance_indexPKfS0_PiPfi_param_0];
	ld.param.u64 	%rd2, [_Z23find_min_distance_indexPKfS0_PiPfi_param_1];
	ld.param.u64 	%rd3, [_Z23find_min_distance_indexPKfS0_PiPfi_param_2];
	ld.param.u64 	%rd4, [_Z23find_min_distance_indexPKfS0_PiPfi_param_3];
	ld.param.u32 	%r10, [_Z23find_min_distance_indexPKfS0_PiPfi_param_4];
	mov.u32 	%r1, %tid.x;
	mov.u32 	%r2, %ctaid.x;
	mov.u32 	%r3, %ntid.x;
	mad.lo.s32 	%r4, %r2, %r3, %r1;
	setp.ge.s32 	%p1, %r4, %r10;
	shl.b32 	%r11, %r1, 2;
	mov.u32 	%r12, _ZZ23find_min_distance_indexPKfS0_PiPfiE16shared_distances;
	add.s32 	%r5, %r12, %r11;
	mov.u32 	%r13, _ZZ23find_min_distance_indexPKfS0_PiPfiE10shared_idx;
	add.s32 	%r6, %r13, %r11;
	@%p1 bra 	$L__BB0_2;
	cvta.to.global.u64 	%rd5, %rd1;
	cvta.to.global.u64 	%rd6, %rd2;
	mul.lo.s32 	%r14, %r4, 3;
	mul.wide.s32 	%rd7, %r14, 4;
	add.s64 	%rd8, %rd5, %rd7;
	ld.global.f32 	%f2, [%rd8];
	ld.global.f32 	%f3, [%rd8+4];
	ld.global.f32 	%f4, [%rd8+8];
	ld.global.f32 	%f5, [%rd6];
	ld.global.f32 	%f6, [%rd6+4];
	ld.global.f32 	%f7, [%rd6+8];
	sub.f32 	%f8, %f2, %f5;
	sub.f32 	%f9, %f3, %f6;
	sub.f32 	%f10, %f4, %f7;
	mul.f32 	%f11, %f9, %f9;
	fma.rn.f32 	%f12, %f8, %f8, %f11;
	fma.rn.f32 	%f13, %f10, %f10, %f12;
	st.shared.f32 	[%r5], %f13;
	st.shared.u32 	[%r6], %r4;
$L__BB0_2:
	bar.sync 	0;
	setp.lt.u32 	%p2, %r3, 2;
	@%p2 bra 	$L__BB0_8;
	mov.b32 	%r22, 1;
$L__BB0_4:
	mov.u32 	%r7, %r22;
	shl.b32 	%r22, %r7, 1;
	add.s32 	%r16, %r22, -1;
	and.b32  	%r17, %r16, %r1;
	setp.ne.s32 	%p3, %r17, 0;
	@%p3 bra 	$L__BB0_7;
	shl.b32 	%r9, %r7, 2;
	add.s32 	%r18, %r5, %r9;
	ld.shared.f32 	%f1, [%r18];
	ld.shared.f32 	%f14, [%r5];
	setp.geu.f32 	%p4, %f1, %f14;
	@%p4 bra 	$L__BB0_7;
	st.shared.f32 	[%r5], %f1;
	add.s32 	%r19, %r6, %r9;
	ld.shared.u32 	%r20, [%r19];
	st.shared.u32 	[%r6], %r20;
$L__BB0_7:
	bar.sync 	0;
	setp.lt.u32 	%p5, %r22, %r3;
	@%p5 bra 	$L__BB0_4;
$L__BB0_8:
	setp.ne.s32 	%p6, %r1, 0;
	@%p6 bra 	$L__BB0_10;
	ld.shared.f32 	%f15, [_ZZ23find_min_distance_indexPKfS0_PiPfiE16shared_distances];
	cvta.to.global.u64 	%rd9, %rd4;
	mul.wide.u32 	%rd10, %r2, 4;
	add.s64 	%rd11, %rd9, %rd10;
	st.global.f32 	[%rd11], %f15;
	ld.shared.u32 	%r21, [_ZZ23find_min_distance_indexPKfS0_PiPfiE10shared_idx];
	cvta.to.global.u64 	%rd12, %rd3;
	add.s64 	%rd13, %rd12, %rd10;
	st.global.u32 	[%rd13], %r21;
$L__BB0_10:
	ret;

}


// ===== COMPILED SASS (sm_100) =====

	.target	sm_100

	.elftype	@"ET_EXEC"


//--------------------- .note.nv.tkinfo           --------------------------
	.section	.note.nv.tkinfo,"",@"SHT_NOTE"
	.sectionflags	@"SHF_NOTE_NV_TKINFO"
	.tkinfo
        /*0018*/ 	.word	0x00000002
        /*0030*/ 	.string	""
        /*0030*/ 	.string	"ptxas"
        /*0030*/ 	.string	"Cuda compilation tools, release 13.0, V13.0.88"
        /*0030*/ 	.string	"Build cuda_13.0.r13.0/compiler.36424714_0"
        /*0030*/ 	.string	"-arch sm_100 -m 64 "



//--------------------- .note.nv.cuinfo           --------------------------
	.section	.note.nv.cuinfo,"",@"SHT_NOTE"
	.sectionflags	@"SHF_NOTE_NV_CUINFO"
        /*0018*/ 	.short	0x0002
        /*001a*/ 	.short	0x0064
        /*001c*/ 	.short	0x0082
	.zero		2


//--------------------- .nv.info                  --------------------------
	.section	.nv.info,"",@"SHT_CUDA_INFO"
	.align	4


	//----- nvinfo : EIATTR_REGCOUNT
	.align		4
        /*0000*/ 	.byte	0x04, 0x2f
        /*0002*/ 	.short	(.L_1 - .L_0)
	.align		4
.L_0:
        /*0004*/ 	.word	index@(_Z23find_min_distance_indexPKfS0_PiPfi)
        /*0008*/ 	.word	0x00000010


	//----- nvinfo : EIATTR_FRAME_SIZE
	.align		4
.L_1:
        /*000c*/ 	.byte	0x04, 0x11
        /*000e*/ 	.short	(.L_3 - .L_2)
	.align		4
.L_2:
        /*0010*/ 	.word	index@(_Z23find_min_distance_indexPKfS0_PiPfi)
        /*0014*/ 	.word	0x00000000


	//----- nvinfo : EIATTR_MIN_STACK_SIZE
	.align		4
.L_3:
        /*0018*/ 	.byte	0x04, 0x12
        /*001a*/ 	.short	(.L_5 - .L_4)
	.align		4
.L_4:
        /*001c*/ 	.word	index@(_Z23find_min_distance_indexPKfS0_PiPfi)
        /*0020*/ 	.word	0x00000000
.L_5:


//--------------------- .nv.compat                --------------------------
	.section	.nv.compat,"",@"SHT_CUDA_COMPAT_INFO"
	.align	4
        /*0000*/ 	.byte	0x02, 0x09, 0x00, 0x00, 0x02, 0x02, 0x01, 0x00, 0x02, 0x05, 0x05, 0x00, 0x03, 0x07, 0x01, 0x01
        /*0010*/ 	.byte	0x02, 0x03, 0x00, 0x00, 0x02, 0x06, 0x01, 0x00, 0x04, 0x0b, 0x08, 0x00, 0x09, 0x00, 0x00, 0x00
        /*0020*/ 	.byte	0x00, 0x00, 0x00, 0x00


//--------------------- .nv.info._Z23find_min_distance_indexPKfS0_PiPfi --------------------------
	.section	.nv.info._Z23find_min_distance_indexPKfS0_PiPfi,"",@"SHT_CUDA_INFO"
	.sectionflags	@""
	.align	4


	//----- nvinfo : EIATTR_CUDA_API_VERSION
	.align		4
        /*0000*/ 	.byte	0x04, 0x37
        /*0002*/ 	.short	(.L_7 - .L_6)
.L_6:
        /*0004*/ 	.word	0x00000082


	//----- nvinfo : EIATTR_KPARAM_INFO
	.align		4
.L_7:
        /*0008*/ 	.byte	0x04, 0x17
        /*000a*/ 	.short	(.L_9 - .L_8)
.L_8:
        /*000c*/ 	.word	0x00000000
        /*0010*/ 	.short	0x0004
        /*0012*/ 	.short	0x0020
        /*0014*/ 	.byte	0x00, 0xf0, 0x11, 0x00


	//----- nvinfo : EIATTR_KPARAM_INFO
	.align		4
.L_9:
        /*0018*/ 	.byte	0x04, 0x17
        /*001a*/ 	.short	(.L_11 - .L_10)
.L_10:
        /*001c*/ 	.word	0x00000000
        /*0020*/ 	.short	0x0003
        /*0022*/ 	.short	0x0018
        /*0024*/ 	.byte	0x00, 0xf5, 0x21, 0x00


	//----- nvinfo : EIATTR_KPARAM_INFO
	.align		4
.L_11:
        /*0028*/ 	.byte	0x04, 0x17
        /*002a*/ 	.short	(.L_13 - .L_12)
.L_12:
        /*002c*/ 	.word	0x00000000
        /*0030*/ 	.short	0x0002
        /*0032*/ 	.short	0x0010
        /*0034*/ 	.byte	0x00, 0xf5, 0x21, 0x00


	//----- nvinfo : EIATTR_KPARAM_INFO
	.align		4
.L_13:
        /*0038*/ 	.byte	0x04, 0x17
        /*003a*/ 	.short	(.L_15 - .L_14)
.L_14:
        /*003c*/ 	.word	0x00000000
        /*0040*/ 	.short	0x0001
        /*0042*/ 	.short	0x0008
        /*0044*/ 	.byte	0x00, 0xf5, 0x21, 0x00


	//----- nvinfo : EIATTR_KPARAM_INFO
	.align		4
.L_15:
        /*0048*/ 	.byte	0x04, 0x17
        /*004a*/ 	.short	(.L_17 - .L_16)
.L_16:
        /*004c*/ 	.word	0x00000000
        /*0050*/ 	.short	0x0000
        /*0052*/ 	.short	0x0000
        /*0054*/ 	.byte	0x00, 0xf5, 0x21, 0x00


	//----- nvinfo : EIATTR_SPARSE_MMA_MASK
	.align		4
.L_17:
        /*0058*/ 	.byte	0x03, 0x50
        /*005a*/ 	.short	0x0000


	//----- nvinfo : EIATTR_MAXREG_COUNT
	.align		4
        /*005c*/ 	.byte	0x03, 0x1b
        /*005e*/ 	.short	0x00ff


	//----- nvinfo : EIATTR_NUM_BARRIERS
	.align		4
        /*0060*/ 	.byte	0x02, 0x4c
        /*0062*/ 	.byte	0x01
	.zero		1


	//----- nvinfo : EIATTR_MERCURY_ISA_VERSION
	.align		4
        /*0064*/ 	.byte	0x03, 0x5f
        /*0066*/ 	.short	0x0101


	//----- nvinfo : EIATTR_VRC_CTA_INIT_COUNT
	.align		4
        /*0068*/ 	.byte	0x02, 0x4a
	.zero		1
	.zero		1


	//----- nvinfo : EIATTR_EXIT_INSTR_OFFSETS
	.align		4
        /*006c*/ 	.byte	0x04, 0x1c
        /*006e*/ 	.short	(.L_19 - .L_18)


	//   ....[0]....
.L_18:
        /*0070*/ 	.word	0x00000380


	//   ....[1]....
        /*0074*/ 	.word	0x00000440


	//----- nvinfo : EIATTR_CRS_STACK_SIZE
	.align		4
.L_19:
        /*0078*/ 	.byte	0x04, 0x1e
        /*007a*/ 	.short	(.L_21 - .L_20)
.L_20:
        /*007c*/ 	.word	0x00000000


	//----- nvinfo : EIATTR_CBANK_PARAM_SIZE
	.align		4
.L_21:
        /*0080*/ 	.byte	0x03, 0x19
        /*0082*/ 	.short	0x0024


	//----- nvinfo : EIATTR_PARAM_CBANK
	.align		4
        /*0084*/ 	.byte	0x04, 0x0a
        /*0086*/ 	.short	(.L_23 - .L_22)
	.align		4
.L_22:
        /*0088*/ 	.word	index@(.nv.constant0._Z23find_min_distance_indexPKfS0_PiPfi)
        /*008c*/ 	.short	0x0380
        /*008e*/ 	.short	0x0024


	//----- nvinfo : EIATTR_SW_WAR
	.align		4
.L_23:
        /*0090*/ 	.byte	0x04, 0x36
        /*0092*/ 	.short	(.L_25 - .L_24)
.L_24:
        /*0094*/ 	.word	0x00000008
.L_25:


//--------------------- .nv.callgraph             --------------------------
	.section	.nv.callgraph,"",@"SHT_CUDA_CALLGRAPH"
	.align	4
	.sectionentsize	8
	.align		4
        /*0000*/ 	.word	0x00000000
	.align		4
        /*0004*/ 	.word	0xffffffff
	.align		4
        /*0008*/ 	.word	0x00000000
	.align		4
        /*000c*/ 	.word	0xfffffffe
	.align		4
        /*0010*/ 	.word	0x00000000
	.align		4
        /*0014*/ 	.word	0xfffffffd
	.align		4
        /*0018*/ 	.word	0x00000000
	.align		4
        /*001c*/ 	.word	0xfffffffc


//--------------------- .text._Z23find_min_distance_indexPKfS0_PiPfi --------------------------
	.section	.text._Z23find_min_distance_indexPKfS0_PiPfi,"ax",@progbits
	.align	128
        .global         _Z23find_min_distance_indexPKfS0_PiPfi
        .type           _Z23find_min_distance_indexPKfS0_PiPfi,@function
        .size           _Z23find_min_distance_indexPKfS0_PiPfi,(.L_x_5 - _Z23find_min_distance_indexPKfS0_PiPfi)
        .other          _Z23find_min_distance_indexPKfS0_PiPfi,@"STO_CUDA_ENTRY STV_DEFAULT"
_Z23find_min_distance_indexPKfS0_PiPfi:
.text._Z23find_min_distance_indexPKfS0_PiPfi:
[----:B------:R-:W-:Y:S01]  /*0000*/  LDC R1, c[0x0][0x37c] ;  /* 0x0000df00ff017b82 */ /* 0x000fe20000000800 */
[----:B------:R-:W0:Y:S01]  /*0010*/  S2R R3, SR_TID.X ;  /* 0x0000000000037919 */ /* 0x000e220000002100 */
[----:B------:R-:W0:Y:S01]  /*0020*/  LDCU UR7, c[0x0][0x360] ;  /* 0x00006c00ff0777ac */ /* 0x000e220008000800 */
[----:B------:R-:W0:Y:S01]  /*0030*/  S2R R0, SR_CTAID.X ;  /* 0x0000000000007919 */ /* 0x000e220000002500 */
[----:B------:R-:W1:Y:S01]  /*0040*/  LDCU UR4, c[0x0][0x3a0] ;  /* 0x00007400ff0477ac */ /* 0x000e620008000800 */
[----:B------:R-:W2:Y:S01]  /*0050*/  LDCU.64 UR8, c[0x0][0x358] ;  /* 0x00006b00ff0877ac */ /* 0x000ea20008000a00 */
[----:B0-----:R-:W-:-:S05]  /*0060*/  IMAD R2, R0, UR7, R3 ;  /* 0x0000000700027c24 */ /* 0x001fca000f8e0203 */
[----:B-1----:R-:W-:-:S13]  /*0070*/  ISETP.GE.AND P0, PT, R2, UR4, PT ;  /* 0x0000000402007c0c */ /* 0x002fda000bf06270 */
[----:B------:R-:W0:Y:S01]  /*0080*/  @!P0 LDC.64 R4, c[0x0][0x380] ;  /* 0x0000e000ff048b82 */ /* 0x000e220000000a00 */
[----:B------:R-:W-:-:S07]  /*0090*/  @!P0 IMAD R9, R2, 0x3, RZ ;  /* 0x0000000302098824 */ /* 0x000fce00078e02ff */
[----:B------:R-:W1:Y:S01]  /*00a0*/  @!P0 LDC.64 R6, c[0x0][0x388] ;  /* 0x0000e200ff068b82 */ /* 0x000e620000000a00 */
[----:B0-----:R-:W-:-:S05]  /*00b0*/  @!P0 IMAD.WIDE R4, R9, 0x4, R4 ;  /* 0x0000000409048825 */ /* 0x001fca00078e0204 */
[----:B--2---:R-:W2:Y:S04]  /*00c0*/  @!P0 LDG.E R9, desc[UR8][R4.64+0x4] ;  /* 0x0000040804098981 */ /* 0x004ea8000c1e1900 */
[----:B-1----:R-:W2:Y:S04]  /*00d0*/  @!P0 LDG.E R12, desc[UR8][R6.64+0x4] ;  /* 0x00000408060c8981 */ /* 0x002ea8000c1e1900 */
[----:B------:R-:W3:Y:S04]  /*00e0*/  @!P0 LDG.E R11, desc[UR8][R6.64] ;  /* 0x00000008060b8981 */ /* 0x000ee8000c1e1900 */
[----:B------:R-:W3:Y:S04]  /*00f0*/  @!P0 LDG.E R8, desc[UR8][R4.64] ;  /* 0x0000000804088981 */ /* 0x000ee8000c1e1900 */
[----:B------:R0:W4:Y:S04]  /*0100*/  @!P0 LDG.E R10, desc[UR8][R4.64+0x8] ;  /* 0x00000808040a8981 */ /* 0x000128000c1e1900 */
[----:B------:R-:W4:Y:S01]  /*0110*/  @!P0 LDG.E R13, desc[UR8][R6.64+0x8] ;  /* 0x00000808060d8981 */ /* 0x000f22000c1e1900 */
[----:B------:R-:W1:Y:S01]  /*0120*/  S2UR UR6, SR_CgaCtaId ;  /* 0x00000000000679c3 */ /* 0x000e620000008800 */
[----:B------:R-:W-:-:S02]  /*0130*/  UMOV UR4, 0x400 ;  /* 0x0000040000047882 */ /* 0x000fc40000000000 */
[----:B------:R-:W-:Y:S02]  /*0140*/  UIADD3 UR5, UPT, UPT, UR4, 0x1000, URZ ;  /* 0x0000100004057890 */ /* 0x000fe4000fffe0ff */
[----:B-1----:R-:W-:Y:S02]  /*0150*/  ULEA UR4, UR6, UR4, 0x18 ;  /* 0x0000000406047291 */ /* 0x002fe4000f8ec0ff */
[----:B------:R-:W-:-:S04]  /*0160*/  ULEA UR5, UR6, UR5, 0x18 ;  /* 0x0000000506057291 */ /* 0x000fc8000f8ec0ff */
[C---:B0-----:R-:W-:Y:S02]  /*0170*/  LEA R4, R3.reuse, UR4, 0x2 ;  /* 0x0000000403047c11 */ /* 0x041fe4000f8e10ff */
[----:B------:R-:W-:Y:S01]  /*0180*/  LEA R5, R3, UR5, 0x2 ;  /* 0x0000000503057c11 */ /* 0x000fe2000f8e10ff */
[----:B------:R-:W-:Y:S01]  /*0190*/  UISETP.GE.U32.AND UP0, UPT, UR7, 0x2, UPT ;  /* 0x000000020700788c */ /* 0x000fe2000bf06070 */
[----:B--2---:R-:W-:-:S04]  /*01a0*/  @!P0 FADD R9, R9, -R12 ;  /* 0x8000000c09098221 */ /* 0x004fc80000000000 */
[----:B------:R-:W-:Y:S01]  /*01b0*/  @!P0 FMUL R9, R9, R9 ;  /* 0x0000000909098220 */ /* 0x000fe20000400000 */
[----:B---3--:R-:W-:-:S04]  /*01c0*/  @!P0 FADD R8, R8, -R11 ;  /* 0x8000000b08088221 */ /* 0x008fc80000000000 */
[----:B------:R-:W-:Y:S01]  /*01d0*/  @!P0 FFMA R9, R8, R8, R9 ;  /* 0x0000000808098223 */ /* 0x000fe20000000009 */
[----:B----4-:R-:W-:-:S04]  /*01e0*/  @!P0 FADD R10, R10, -R13 ;  /* 0x8000000d0a0a8221 */ /* 0x010fc80000000000 */
[----:B------:R-:W-:-:S05]  /*01f0*/  @!P0 FFMA R9, R10, R10, R9 ;  /* 0x0000000a0a098223 */ /* 0x000fca0000000009 */
[----:B------:R0:W-:Y:S04]  /*0200*/  @!P0 STS [R4], R9 ;  /* 0x0000000904008388 */ /* 0x0001e80000000800 */
[----:B------:R0:W-:Y:S01]  /*0210*/  @!P0 STS [R5], R2 ;  /* 0x0000000205008388 */ /* 0x0001e20000000800 */
[----:B------:R-:W-:Y:S06]  /*0220*/  BAR.SYNC.DEFER_BLOCKING 0x0 ;  /* 0x0000000000007b1d */ /* 0x000fec0000010000 */
[----:B------:R-:W-:Y:S05]  /*0230*/  BRA.U !UP0, `(.L_x_0) ;  /* 0x00000001084c7547 */ /* 0x000fea000b800000 */
[----:B------:R-:W-:-:S05]  /*0240*/  UMOV UR4, 0x1 ;  /* 0x0000000100047882 */ /* 0x000fca0000000000 */
.L_x_3:
[----:B------:R-:W-:Y:S01]  /*0250*/  MOV R8, UR4 ;  /* 0x0000000400087c02 */ /* 0x000fe20008000f00 */
[----:B------:R-:W-:Y:S01]  /*0260*/  USHF.L.U32 UR4, UR4, 0x1, URZ ;  /* 0x0000000104047899 */ /* 0x000fe200080006ff */
[----:B------:R-:W-:Y:S03]  /*0270*/  BSSY.RECONVERGENT B0, `(.L_x_1) ;  /* 0x000000c000007945 */ /* 0x000fe60003800200 */
[----:B------:R-:W-:-:S06]  /*0280*/  UIADD3 UR5, UPT, UPT, UR4, -0x1, URZ ;  /* 0xffffffff04057890 */ /* 0x000fcc000fffe0ff */
[----:B------:R-:W-:-:S13]  /*0290*/  LOP3.LUT P0, RZ, R3, UR5, RZ, 0xc0, !PT ;  /* 0x0000000503ff7c12 */ /* 0x000fda000f80c0ff */
[----:B-1----:R-:W-:Y:S05]  /*02a0*/  @P0 BRA `(.L_x_2) ;  /* 0x0000000000200947 */ /* 0x002fea0003800000 */
[----:B0-----:R-:W-:Y:S01]  /*02b0*/  LEA R2, R8, R4, 0x2 ;  /* 0x0000000408027211 */ /* 0x001fe200078e10ff */
[----:B------:R-:W-:Y:S04]  /*02c0*/  LDS R6, [R4] ;  /* 0x0000000004067984 */ /* 0x000fe80000000800 */
[----:B------:R-:W0:Y:S02]  /*02d0*/  LDS R7, [R2] ;  /* 0x0000000002077984 */ /* 0x000e240000000800 */
[----:B0-----:R-:W-:-:S13]  /*02e0*/  FSETP.GEU.AND P0, PT, R7, R6, PT ;  /* 0x000000060700720b */ /* 0x001fda0003f0e000 */
[----:B------:R-:W-:Y:S01]  /*02f0*/  @!P0 LEA R6, R8, R5, 0x2 ;  /* 0x0000000508068211 */ /* 0x000fe200078e10ff */
[----:B------:R-:W-:Y:S05]  /*0300*/  @!P0 STS [R4], R7 ;  /* 0x0000000704008388 */ /* 0x000fea0000000800 */
[----:B------:R-:W0:Y:S04]  /*0310*/  @!P0 LDS R6, [R6] ;  /* 0x0000000006068984 */ /* 0x000e280000000800 */
[----:B0-----:R1:W-:Y:S02]  /*0320*/  @!P0 STS [R5], R6 ;  /* 0x0000000605008388 */ /* 0x0013e40000000800 */
.L_x_2:
[----:B------:R-:W-:Y:S05]  /*0330*/  BSYNC.RECONVERGENT B0 ;  /* 0x0000000000007941 */ /* 0x000fea0003800200 */
.L_x_1:
[----:B------:R-:W-:Y:S01]  /*0340*/  BAR.SYNC.DEFER_BLOCKING 0x0 ;  /* 0x0000000000007b1d */ /* 0x000fe20000010000 */
[----:B------:R-:W-:-:S09]  /*0350*/  UISETP.GE.U32.AND UP0, UPT, UR4, UR7, UPT ;  /* 0x000000070400728c */ /* 0x000fd2000bf06070 */
[----:B------:R-:W-:Y:S05]  /*0360*/  BRA.U !UP0, `(.L_x_3) ;  /* 0xfffffffd08b87547 */ /* 0x000fea000b83ffff */
.L_x_0:
[----:B------:R-:W-:-:S13]  /*0370*/  ISETP.NE.AND P0, PT, R3, RZ, PT ;  /* 0x000000ff0300720c */ /* 0x000fda0003f05270 */
[----:B------:R-:W-:Y:S05]  /*0380*/  @P0 EXIT ;  /* 0x000000000000094d */ /* 0x000fea0003800000 */
[----:B------:R-:W2:Y:S01]  /*0390*/  S2UR UR5, SR_CgaCtaId ;  /* 0x00000000000579c3 */ /* 0x000ea20000008800 */
[----:B------:R-:W-:-:S07]  /*03a0*/  UMOV UR4, 0x400 ;  /* 0x0000040000047882 */ /* 0x000fce0000000000 */
[----:B0-----:R-:W0:Y:S08]  /*03b0*/  LDC.64 R2, c[0x0][0x398] ;  /* 0x0000e600ff027b82 */ /* 0x001e300000000a00 */
[----:B-1----:R-:W1:Y:S01]  /*03c0*/  LDC.64 R4, c[0x0][0x390] ;  /* 0x0000e400ff047b82 */ /* 0x002e620000000a00 */
[----:B--2---:R-:W-:Y:S01]  /*03d0*/  ULEA UR4, UR5, UR4, 0x18 ;  /* 0x0000000405047291 */ /* 0x004fe2000f8ec0ff */
[----:B0-----:R-:W-:-:S08]  /*03e0*/  IMAD.WIDE.U32 R2, R0, 0x4, R2 ;  /* 0x0000000400027825 */ /* 0x001fd000078e0002 */
[----:B------:R-:W0:Y:S04]  /*03f0*/  LDS R7, [UR4] ;  /* 0x00000004ff077984 */ /* 0x000e280008000800 */
[----:B------:R-:W2:Y:S01]  /*0400*/  LDS R9, [UR4+0x1000] ;  /* 0x00100004ff097984 */ /* 0x000ea20008000800 */
[----:B-1----:R-:W-:-:S03]  /*0410*/  IMAD.WIDE.U32 R4, R0, 0x4, R4 ;  /* 0x0000000400047825 */ /* 0x002fc600078e0004 */
[----:B0-----:R-:W-:Y:S04]  /*0420*/  STG.E desc[UR8][R2.64], R7 ;  /* 0x0000000702007986 */ /* 0x001fe8000c101908 */
[----:B--2---:R-:W-:Y:S01]  /*0430*/  STG.E desc[UR8][R4.64], R9 ;  /* 0x0000000904007986 */ /* 0x004fe2000c101908 */
[----:B------:R-:W-:Y:S05]  /*0440*/  EXIT ;  /* 0x000000000000794d */ /* 0x000fea0003800000 */
.L_x_4:
[----:B------:R-:W-:-:S00]  /*0450*/  BRA `(.L_x_4) ;  /* 0xfffffffc00fc7947 */ /* 0x000fc0000383ffff */
[----:B------:R-:W-:-:S00]  /*0460*/  NOP ;  /* 0x0000000000007918 */ /* 0x000fc00000000000 */
        /* <DEDUP_REMOVED lines=9> */
.L_x_5:


//--------------------- .nv.shared._Z23find_min_distance_indexPKfS0_PiPfi --------------------------
	.section	.nv.shared._Z23find_min_distance_indexPKfS0_PiPfi,"aw",@nobits
	.sectionflags	@""
	.align	4
.nv.shared._Z23find_min_distance_indexPKfS0_PiPfi:
	.zero		9216


//--------------------- .nv.shared.reserved.0     --------------------------
	.section	.nv.shared.reserved.0,"aw",@nobits
	.weak		__nv_reservedSMEM_offset_0_alias
	.size		__nv_reservedSMEM_offset_0_alias, 0, 64
	.other		__nv_reservedSMEM_offset_0_alias,@"STO_CUDA_RESERVED_SHARED STV_DEFAULT"
__nv_reservedSMEM_offset_0_alias:
	.zero		0
	.zero		64


//--------------------- .nv.constant0._Z23find_min_distance_indexPKfS0_PiPfi --------------------------
	.section	.nv.constant0._Z23find_min_distance_indexPKfS0_PiPfi,"a",@progbits
	.sectionflags	@""
	.align	4
.nv.constant0._Z23find_min_distance_indexPKfS0_PiPfi:
	.zero		932


//--------------------- SYMBOLS --------------------------

	.type		.nv.reservedSmem.offset0,@object
	.size		.nv.reservedSmem.offset0,0x4
	.type		.nv.reservedSmem.cap,@object
	.size		.nv.reservedSmem.cap,0x4
